//
// Generated by NVIDIA NVVM Compiler
//
// Compiler Build ID: CL-36424714
// Cuda compilation tools, release 13.0, V13.0.88
// Based on NVVM 20.0.0
//

.version 9.0
.target sm_100
.address_size 64

	// .globl	_Z17navie_gemm_kernelPKfS0_Pfjjj

.visible .entry _Z17navie_gemm_kernelPKfS0_Pfjjj(
	.param .u64 .ptr .align 1 _Z17navie_gemm_kernelPKfS0_Pfjjj_param_0,
	.param .u64 .ptr .align 1 _Z17navie_gemm_kernelPKfS0_Pfjjj_param_1,
	.param .u64 .ptr .align 1 _Z17navie_gemm_kernelPKfS0_Pfjjj_param_2,
	.param .u32 _Z17navie_gemm_kernelPKfS0_Pfjjj_param_3,
	.param .u32 _Z17navie_gemm_kernelPKfS0_Pfjjj_param_4,
	.param .u32 _Z17navie_gemm_kernelPKfS0_Pfjjj_param_5
)
{
	.reg .pred 	%p<13>;
	.reg .b32 	%r<94>;
	.reg .b32 	%f<68>;
	.reg .b64 	%rd<69>;

	ld.param.u64 	%rd4, [_Z17navie_gemm_kernelPKfS0_Pfjjj_param_0];
	ld.param.u64 	%rd5, [_Z17navie_gemm_kernelPKfS0_Pfjjj_param_1];
	ld.param.u64 	%rd3, [_Z17navie_gemm_kernelPKfS0_Pfjjj_param_2];
	ld.param.u32 	%r46, [_Z17navie_gemm_kernelPKfS0_Pfjjj_param_3];
	ld.param.u32 	%r47, [_Z17navie_gemm_kernelPKfS0_Pfjjj_param_4];
	ld.param.u32 	%r45, [_Z17navie_gemm_kernelPKfS0_Pfjjj_param_5];
	cvta.to.global.u64 	%rd1, %rd5;
	cvta.to.global.u64 	%rd2, %rd4;
	mov.u32 	%r48, %tid.x;
	mov.u32 	%r49, %ntid.x;
	mov.u32 	%r50, %ctaid.x;
	mad.lo.s32 	%r1, %r49, %r50, %r48;
	mov.u32 	%r2, %tid.y;
	mov.u32 	%r51, %ntid.y;
	mov.u32 	%r52, %ctaid.y;
	mul.lo.s32 	%r3, %r51, %r52;
	add.s32 	%r53, %r3, %r2;
	setp.ge.u32 	%p1, %r1, %r46;
	setp.ge.u32 	%p2, %r53, %r47;
	or.pred  	%p3, %p1, %p2;
	@%p3 bra 	$L__BB0_14;
	setp.eq.s32 	%p4, %r45, 0;
	mov.f32 	%f67, 0f00000000;
	@%p4 bra 	$L__BB0_13;
	mul.lo.s32 	%r5, %r45, %r1;
	and.b32  	%r6, %r45, 7;
	setp.lt.u32 	%p5, %r45, 8;
	mov.f32 	%f67, 0f00000000;
	mov.b32 	%r92, 0;
	@%p5 bra 	$L__BB0_5;
	and.b32  	%r92, %r45, -8;
	neg.s32 	%r90, %r92;
	add.s32 	%r55, %r2, %r47;
	add.s32 	%r89, %r55, %r3;
	shl.b32 	%r10, %r47, 3;
	shl.b32 	%r56, %r47, 1;
	add.s32 	%r88, %r53, %r56;
	mad.lo.s32 	%r87, %r47, 3, %r53;
	shl.b32 	%r57, %r47, 2;
	add.s32 	%r86, %r53, %r57;
	mad.lo.s32 	%r85, %r47, 5, %r53;
	mad.lo.s32 	%r84, %r47, 6, %r53;
	mad.lo.s32 	%r83, %r47, 7, %r53;
	add.s32 	%r81, %r5, 3;
	mov.f32 	%f67, 0f00000000;
	mov.u32 	%r82, %r53;
$L__BB0_4:
	.pragma "nounroll";
	add.s32 	%r58, %r81, -3;
	mul.wide.u32 	%rd6, %r58, 4;
	add.s64 	%rd7, %rd2, %rd6;
	ld.global.f32 	%f17, [%rd7];
	mul.wide.u32 	%rd8, %r82, 4;
	add.s64 	%rd9, %rd1, %rd8;
	ld.global.f32 	%f18, [%rd9];
	fma.rn.f32 	%f19, %f17, %f18, %f67;
	add.s32 	%r59, %r81, -2;
	mul.wide.u32 	%rd10, %r59, 4;
	add.s64 	%rd11, %rd2, %rd10;
	ld.global.f32 	%f20, [%rd11];
	mul.wide.u32 	%rd12, %r89, 4;
	add.s64 	%rd13, %rd1, %rd12;
	ld.global.f32 	%f21, [%rd13];
	fma.rn.f32 	%f22, %f20, %f21, %f19;
	add.s32 	%r60, %r81, -1;
	mul.wide.u32 	%rd14, %r60, 4;
	add.s64 	%rd15, %rd2, %rd14;
	ld.global.f32 	%f23, [%rd15];
	mul.wide.u32 	%rd16, %r88, 4;
	add.s64 	%rd17, %rd1, %rd16;
	ld.global.f32 	%f24, [%rd17];
	fma.rn.f32 	%f25, %f23, %f24, %f22;
	add.s32 	%r61, %r81, 4;
	mul.wide.u32 	%rd18, %r81, 4;
	add.s64 	%rd19, %rd2, %rd18;
	ld.global.f32 	%f26, [%rd19];
	mul.wide.u32 	%rd20, %r87, 4;
	add.s64 	%rd21, %rd1, %rd20;
	ld.global.f32 	%f27, [%rd21];
	fma.rn.f32 	%f28, %f26, %f27, %f25;
	add.s32 	%r62, %r81, 1;
	mul.wide.u32 	%rd22, %r62, 4;
	add.s64 	%rd23, %rd2, %rd22;
	ld.global.f32 	%f29, [%rd23];
	mul.wide.u32 	%rd24, %r86, 4;
	add.s64 	%rd25, %rd1, %rd24;
	ld.global.f32 	%f30, [%rd25];
	fma.rn.f32 	%f31, %f29, %f30, %f28;
	add.s32 	%r63, %r81, 2;
	mul.wide.u32 	%rd26, %r63, 4;
	add.s64 	%rd27, %rd2, %rd26;
	ld.global.f32 	%f32, [%rd27];
	mul.wide.u32 	%rd28, %r85, 4;
	add.s64 	%rd29, %rd1, %rd28;
	ld.global.f32 	%f33, [%rd29];
	fma.rn.f32 	%f34, %f32, %f33, %f31;
	add.s32 	%r64, %r81, 3;
	mul.wide.u32 	%rd30, %r64, 4;
	add.s64 	%rd31, %rd2, %rd30;
	ld.global.f32 	%f35, [%rd31];
	mul.wide.u32 	%rd32, %r84, 4;
	add.s64 	%rd33, %rd1, %rd32;
	ld.global.f32 	%f36, [%rd33];
	fma.rn.f32 	%f37, %f35, %f36, %f34;
	mul.wide.u32 	%rd34, %r61, 4;
	add.s64 	%rd35, %rd2, %rd34;
	ld.global.f32 	%f38, [%rd35];
	mul.wide.u32 	%rd36, %r83, 4;
	add.s64 	%rd37, %rd1, %rd36;
	ld.global.f32 	%f39, [%rd37];
	fma.rn.f32 	%f67, %f38, %f39, %f37;
	add.s32 	%r90, %r90, 8;
	add.s32 	%r89, %r89, %r10;
	add.s32 	%r88, %r88, %r10;
	add.s32 	%r87, %r87, %r10;
	add.s32 	%r86, %r86, %r10;
	add.s32 	%r85, %r85, %r10;
	add.s32 	%r84, %r84, %r10;
	add.s32 	%r83, %r83, %r10;
	add.s32 	%r82, %r82, %r10;
	add.s32 	%r81, %r81, 8;
	setp.ne.s32 	%p6, %r90, 0;
	@%p6 bra 	$L__BB0_4;
$L__BB0_5:
	setp.eq.s32 	%p7, %r6, 0;
	@%p7 bra 	$L__BB0_13;
	and.b32  	%r39, %r45, 3;
	setp.lt.u32 	%p8, %r6, 4;
	@%p8 bra 	$L__BB0_8;
	add.s32 	%r65, %r92, %r5;
	mul.wide.u32 	%rd38, %r65, 4;
	add.s64 	%rd39, %rd2, %rd38;
	ld.global.f32 	%f41, [%rd39];
	mad.lo.s32 	%r66, %r92, %r47, %r53;
	mul.wide.u32 	%rd40, %r66, 4;
	add.s64 	%rd41, %rd1, %rd40;
	ld.global.f32 	%f42, [%rd41];
	fma.rn.f32 	%f43, %f41, %f42, %f67;
	add.s32 	%r67, %r65, 1;
	mul.wide.u32 	%rd42, %r67, 4;
	add.s64 	%rd43, %rd2, %rd42;
	ld.global.f32 	%f44, [%rd43];
	add.s32 	%r68, %r66, %r47;
	mul.wide.u32 	%rd44, %r68, 4;
	add.s64 	%rd45, %rd1, %rd44;
	ld.global.f32 	%f45, [%rd45];
	fma.rn.f32 	%f46, %f44, %f45, %f43;
	add.s32 	%r69, %r65, 2;
	mul.wide.u32 	%rd46, %r69, 4;
	add.s64 	%rd47, %rd2, %rd46;
	ld.global.f32 	%f47, [%rd47];
	add.s32 	%r70, %r68, %r47;
	mul.wide.u32 	%rd48, %r70, 4;
	add.s64 	%rd49, %rd1, %rd48;
	ld.global.f32 	%f48, [%rd49];
	fma.rn.f32 	%f49, %f47, %f48, %f46;
	add.s32 	%r71, %r65, 3;
	mul.wide.u32 	%rd50, %r71, 4;
	add.s64 	%rd51, %rd2, %rd50;
	ld.global.f32 	%f50, [%rd51];
	add.s32 	%r72, %r70, %r47;
	mul.wide.u32 	%rd52, %r72, 4;
	add.s64 	%rd53, %rd1, %rd52;
	ld.global.f32 	%f51, [%rd53];
	fma.rn.f32 	%f67, %f50, %f51, %f49;
	add.s32 	%r92, %r92, 4;
$L__BB0_8:
	setp.eq.s32 	%p9, %r39, 0;
	@%p9 bra 	$L__BB0_13;
	setp.eq.s32 	%p10, %r39, 1;
	@%p10 bra 	$L__BB0_11;
	add.s32 	%r73, %r92, %r5;
	mul.wide.u32 	%rd54, %r73, 4;
	add.s64 	%rd55, %rd2, %rd54;
	ld.global.f32 	%f53, [%rd55];
	mad.lo.s32 	%r74, %r92, %r47, %r53;
	mul.wide.u32 	%rd56, %r74, 4;
	add.s64 	%rd57, %rd1, %rd56;
	ld.global.f32 	%f54, [%rd57];
	fma.rn.f32 	%f55, %f53, %f54, %f67;
	add.s32 	%r75, %r73, 1;
	mul.wide.u32 	%rd58, %r75, 4;
	add.s64 	%rd59, %rd2, %rd58;
	ld.global.f32 	%f56, [%rd59];
	add.s32 	%r76, %r74, %r47;
	mul.wide.u32 	%rd60, %r76, 4;
	add.s64 	%rd61, %rd1, %rd60;
	ld.global.f32 	%f57, [%rd61];
	fma.rn.f32 	%f67, %f56, %f57, %f55;
	add.s32 	%r92, %r92, 2;
$L__BB0_11:
	and.b32  	%r77, %r45, 1;
	setp.eq.b32 	%p11, %r77, 1;
	not.pred 	%p12, %p11;
	@%p12 bra 	$L__BB0_13;
	add.s32 	%r78, %r92, %r5;
	mul.wide.u32 	%rd62, %r78, 4;
	add.s64 	%rd63, %rd2, %rd62;
	ld.global.f32 	%f58, [%rd63];
	mad.lo.s32 	%r79, %r92, %r47, %r53;
	mul.wide.u32 	%rd64, %r79, 4;
	add.s64 	%rd65, %rd1, %rd64;
	ld.global.f32 	%f59, [%rd65];
	fma.rn.f32 	%f67, %f58, %f59, %f67;
$L__BB0_13:
	mad.lo.s32 	%r80, %r47, %r1, %r53;
	cvta.to.global.u64 	%rd66, %rd3;
	mul.wide.u32 	%rd67, %r80, 4;
	add.s64 	%rd68, %rd66, %rd67;
	st.global.f32 	[%rd68], %f67;
$L__BB0_14:
	ret;

}


// ===== COMPILED SASS (sm_100) =====

	.target	sm_100

	.elftype	@"ET_EXEC"


//--------------------- .note.nv.tkinfo           --------------------------
	.section	.note.nv.tkinfo,"",@"SHT_NOTE"
	.sectionflags	@"SHF_NOTE_NV_TKINFO"
	.tkinfo
        /*0018*/ 	.word	0x00000002
        /*0030*/ 	.string	""
        /*0030*/ 	.string	"ptxas"
        /*0030*/ 	.string	"Cuda compilation tools, release 13.0, V13.0.88"
        /*0030*/ 	.string	"Build cuda_13.0.r13.0/compiler.36424714_0"
        /*0030*/ 	.string	"-arch sm_100 -m 64 "



//--------------------- .note.nv.cuinfo           --------------------------
	.section	.note.nv.cuinfo,"",@"SHT_NOTE"
	.sectionflags	@"SHF_NOTE_NV_CUINFO"
        /*0018*/ 	.short	0x0002
        /*001a*/ 	.short	0x0064
        /*001c*/ 	.short	0x0082
	.zero		2


//--------------------- .nv.info                  --------------------------
	.section	.nv.info,"",@"SHT_CUDA_INFO"
	.align	4


	//----- nvinfo : EIATTR_REGCOUNT
	.align		4
        /*0000*/ 	.byte	0x04, 0x2f
        /*0002*/ 	.short	(.L_1 - .L_0)
	.align		4
.L_0:
        /*0004*/ 	.word	index@(_Z17navie_gemm_kernelPKfS0_Pfjjj)
        /*0008*/ 	.word	0x00000020


	//----- nvinfo : EIATTR_FRAME_SIZE
	.align		4
.L_1:
        /*000c*/ 	.byte	0x04, 0x11
        /*000e*/ 	.short	(.L_3 - .L_2)
	.align		4
.L_2:
        /*0010*/ 	.word	index@(_Z17navie_gemm_kernelPKfS0_Pfjjj)
        /*0014*/ 	.word	0x00000000


	//----- nvinfo : EIATTR_MIN_STACK_SIZE
	.align		4
.L_3:
        /*0018*/ 	.byte	0x04, 0x12
        /*001a*/ 	.short	(.L_5 - .L_4)
	.align		4
.L_4:
        /*001c*/ 	.word	index@(_Z17navie_gemm_kernelPKfS0_Pfjjj)
        /*0020*/ 	.word	0x00000000
.L_5:


//--------------------- .nv.compat                --------------------------
	.section	.nv.compat,"",@"SHT_CUDA_COMPAT_INFO"
	.align	4
        /*0000*/ 	.byte	0x02, 0x09, 0x00, 0x00, 0x02, 0x02, 0x01, 0x00, 0x02, 0x05, 0x05, 0x00, 0x03, 0x07, 0x01, 0x01
        /*0010*/ 	.byte	0x02, 0x03, 0x00, 0x00, 0x02, 0x06, 0x01, 0x00, 0x04, 0x0b, 0x08, 0x00, 0x09, 0x00, 0x00, 0x00
        /*0020*/ 	.byte	0x00, 0x00, 0x00, 0x00


//--------------------- .nv.info._Z17navie_gemm_kernelPKfS0_Pfjjj --------------------------
	.section	.nv.info._Z17navie_gemm_kernelPKfS0_Pfjjj,"",@"SHT_CUDA_INFO"
	.sectionflags	@""
	.align	4


	//----- nvinfo : EIATTR_CUDA_API_VERSION
	.align		4
        /*0000*/ 	.byte	0x04, 0x37
        /*0002*/ 	.short	(.L_7 - .L_6)
.L_6:
        /*0004*/ 	.word	0x00000082


	//----- nvinfo : EIATTR_KPARAM_INFO
	.align		4
.L_7:
        /*0008*/ 	.byte	0x04, 0x17
        /*000a*/ 	.short	(.L_9 - .L_8)
.L_8:
        /*000c*/ 	.word	0x00000000
        /*0010*/ 	.short	0x0005
        /*0012*/ 	.short	0x0020
        /*0014*/ 	.byte	0x00, 0xf0, 0x11, 0x00


	//----- nvinfo : EIATTR_KPARAM_INFO
	.align		4
.L_9:
        /*0018*/ 	.byte	0x04, 0x17
        /*001a*/ 	.short	(.L_11 - .L_10)
.L_10:
        /*001c*/ 	.word	0x00000000
        /*0020*/ 	.short	0x0004
        /*0022*/ 	.short	0x001c
        /*0024*/ 	.byte	0x00, 0xf0, 0x11, 0x00


	//----- nvinfo : EIATTR_KPARAM_INFO
	.align		4
.L_11:
        /*0028*/ 	.byte	0x04, 0x17
        /*002a*/ 	.short	(.L_13 - .L_12)
.L_12:
        /*002c*/ 	.word	0x00000000
        /*0030*/ 	.short	0x0003
        /*0032*/ 	.short	0x0018
        /*0034*/ 	.byte	0x00, 0xf0, 0x11, 0x00


	//----- nvinfo : EIATTR_KPARAM_INFO
	.align		4
.L_13:
        /*0038*/ 	.byte	0x04, 0x17
        /*003a*/ 	.short	(.L_15 - .L_14)
.L_14:
        /*003c*/ 	.word	0x00000000
        /*0040*/ 	.short	0x0002
        /*0042*/ 	.short	0x0010
        /*0044*/ 	.byte	0x00, 0xf5, 0x21, 0x00


	//----- nvinfo : EIATTR_KPARAM_INFO
	.align		4
.L_15:
        /*0048*/ 	.byte	0x04, 0x17
        /*004a*/ 	.short	(.L_17 - .L_16)
.L_16:
        /*004c*/ 	.word	0x00000000
        /*0050*/ 	.short	0x0001
        /*0052*/ 	.short	0x0008
        /*0054*/ 	.byte	0x00, 0xf5, 0x21, 0x00


	//----- nvinfo : EIATTR_KPARAM_INFO
	.align		4
.L_17:
        /*0058*/ 	.byte	0x04, 0x17
        /*005a*/ 	.short	(.L_19 - .L_18)
.L_18:
        /*005c*/ 	.word	0x00000000
        /*0060*/ 	.short	0x0000
        /*0062*/ 	.short	0x0000
        /*0064*/ 	.byte	0x00, 0xf5, 0x21, 0x00


	//----- nvinfo : EIATTR_SPARSE_MMA_MASK
	.align		4
.L_19:
        /*0068*/ 	.byte	0x03, 0x50
        /*006a*/ 	.short	0x0000


	//----- nvinfo : EIATTR_MAXREG_COUNT
	.align		4
        /*006c*/ 	.byte	0x03, 0x1b
        /*006e*/ 	.short	0x00ff


	//----- nvinfo : EIATTR_MERCURY_ISA_VERSION
	.align		4
        /*0070*/ 	.byte	0x03, 0x5f
        /*0072*/ 	.short	0x0101


	//----- nvinfo : EIATTR_VRC_CTA_INIT_COUNT
	.align		4
        /*0074*/ 	.byte	0x02, 0x4a
	.zero		1
	.zero		1


	//----- nvinfo : EIATTR_EXIT_INSTR_OFFSETS
	.align		4
        /*0078*/ 	.byte	0x04, 0x1c
        /*007a*/ 	.short	(.L_21 - .L_20)


	//   ....[0]....
.L_20:
        /*007c*/ 	.word	0x000000d0


	//   ....[1]....
        /*0080*/ 	.word	0x00000a80


	//----- nvinfo : EIATTR_CBANK_PARAM_SIZE
	.align		4
.L_21:
        /*0084*/ 	.byte	0x03, 0x19
        /*0086*/ 	.short	0x0024


	//----- nvinfo : EIATTR_PARAM_CBANK
	.align		4
        /*0088*/ 	.byte	0x04, 0x0a
        /*008a*/ 	.short	(.L_23 - .L_22)
	.align		4
.L_22:
        /*008c*/ 	.word	index@(.nv.constant0._Z17navie_gemm_kernelPKfS0_Pfjjj)
        /*0090*/ 	.short	0x0380
        /*0092*/ 	.short	0x0024


	//----- nvinfo : EIATTR_SW_WAR
	.align		4
.L_23:
        /*0094*/ 	.byte	0x04, 0x36
        /*0096*/ 	.short	(.L_25 - .L_24)
.L_24:
        /*0098*/ 	.word	0x00000008
.L_25:


//--------------------- .nv.callgraph             --------------------------
	.section	.nv.callgraph,"",@"SHT_CUDA_CALLGRAPH"
	.align	4
	.sectionentsize	8
	.align		4
        /*0000*/ 	.word	0x00000000
	.align		4
        /*0004*/ 	.word	0xffffffff
	.align		4
        /*0008*/ 	.word	0x00000000
	.align		4
        /*000c*/ 	.word	0xfffffffe
	.align		4
        /*0010*/ 	.word	0x00000000
	.align		4
        /*0014*/ 	.word	0xfffffffd
	.align		4
        /*0018*/ 	.word	0x00000000
	.align		4
        /*001c*/ 	.word	0xfffffffc


//--------------------- .text._Z17navie_gemm_kernelPKfS0_Pfjjj --------------------------
	.section	.text._Z17navie_gemm_kernelPKfS0_Pfjjj,"ax",@progbits
	.align	128
        .global         _Z17navie_gemm_kernelPKfS0_Pfjjj
        .type           _Z17navie_gemm_kernelPKfS0_Pfjjj,@function
        .size           _Z17navie_gemm_kernelPKfS0_Pfjjj,(.L_x_5 - _Z17navie_gemm_kernelPKfS0_Pfjjj)
        .other          _Z17navie_gemm_kernelPKfS0_Pfjjj,@"STO_CUDA_ENTRY STV_DEFAULT"
_Z17navie_gemm_kernelPKfS0_Pfjjj:
.text._Z17navie_gemm_kernelPKfS0_Pfjjj:
[----:B------:R-:W-:Y:S01]  /*0000*/  LDC R1, c[0x0][0x37c] ;  /* 0x0000df00ff017b82 */ /* 0x000fe20000000800 */
[----:B------:R-:W0:Y:S07]  /*0010*/  S2R R8, SR_TID.Y ;  /* 0x0000000000087919 */ /* 0x000e2e0000002200 */
[----:B------:R-:W1:Y:S01]  /*0020*/  S2UR UR5, SR_CTAID.Y ;  /* 0x00000000000579c3 */ /* 0x000e620000002600 */
[----:B------:R-:W2:Y:S01]  /*0030*/  LDCU UR6, c[0x0][0x360] ;  /* 0x00006c00ff0677ac */ /* 0x000ea20008000800 */
[----:B------:R-:W2:Y:S01]  /*0040*/  S2R R3, SR_TID.X ;  /* 0x0000000000037919 */ /* 0x000ea20000002100 */
[----:B------:R-:W1:Y:S01]  /*0050*/  LDCU UR4, c[0x0][0x364] ;  /* 0x00006c80ff0477ac */ /* 0x000e620008000800 */
[----:B------:R-:W2:Y:S04]  /*0060*/  S2R R2, SR_CTAID.X ;  /* 0x0000000000027919 */ /* 0x000ea80000002500 */
[----:B------:R-:W3:Y:S01]  /*0070*/  LDC.64 R4, c[0x0][0x398] ;  /* 0x0000e600ff047b82 */ /* 0x000ee20000000a00 */
[----:B-1----:R-:W-:-:S06]  /*0080*/  UIMAD UR4, UR4, UR5, URZ ;  /* 0x00000005040472a4 */ /* 0x002fcc000f8e02ff */
[----:B0-----:R-:W-:-:S04]  /*0090*/  IADD3 R0, PT, PT, R8, UR4, RZ ;  /* 0x0000000408007c10 */ /* 0x001fc8000fffe0ff */
[----:B---3--:R-:W-:Y:S01]  /*00a0*/  ISETP.GE.U32.AND P0, PT, R0, R5, PT ;  /* 0x000000050000720c */ /* 0x008fe20003f06070 */
[----:B--2---:R-:W-:-:S05]  /*00b0*/  IMAD R3, R2, UR6, R3 ;  /* 0x0000000602037c24 */ /* 0x004fca000f8e0203 */
[----:B------:R-:W-:-:S13]  /*00c0*/  ISETP.GE.U32.OR P0, PT, R3, R4, P0 ;  /* 0x000000040300720c */ /* 0x000fda0000706470 */
[----:B------:R-:W-:Y:S05]  /*00d0*/  @P0 EXIT ;  /* 0x000000000000094d */ /* 0x000fea0003800000 */
[----:B------:R-:W0:Y:S01]  /*00e0*/  LDC R2, c[0x0][0x3a0] ;  /* 0x0000e800ff027b82 */ /* 0x000e220000000800 */
[----:B------:R-:W1:Y:S01]  /*00f0*/  LDCU.64 UR6, c[0x0][0x358] ;  /* 0x00006b00ff0677ac */ /* 0x000e620008000a00 */
[----:B------:R-:W-:Y:S01]  /*0100*/  HFMA2 R25, -RZ, RZ, 0, 0 ;  /* 0x00000000ff197431 */ /* 0x000fe200000001ff */
[----:B0-----:R-:W-:-:S13]  /*0110*/  ISETP.NE.AND P0, PT, R2, RZ, PT ;  /* 0x000000ff0200720c */ /* 0x001fda0003f05270 */
[----:B-1----:R-:W-:Y:S05]  /*0120*/  @!P0 BRA `(.L_x_0) ;  /* 0x0000000800448947 */ /* 0x002fea0003800000 */
[C---:B------:R-:W-:Y:S02]  /*0130*/  ISETP.GE.U32.AND P1, PT, R2.reuse, 0x8, PT ;  /* 0x000000080200780c */ /* 0x040fe40003f26070 */
[----:B------:R-:W-:Y:S02]  /*0140*/  LOP3.LUT R6, R2, 0x7, RZ, 0xc0, !PT ;  /* 0x0000000702067812 */ /* 0x000fe400078ec0ff */
[----:B------:R-:W-:Y:S02]  /*0150*/  MOV R25, RZ ;  /* 0x000000ff00197202 */ /* 0x000fe40000000f00 */
[----:B------:R-:W-:Y:S02]  /*0160*/  ISETP.NE.AND P0, PT, R6, RZ, PT ;  /* 0x000000ff0600720c */ /* 0x000fe40003f05270 */
[----:B------:R-:W-:-:S05]  /*0170*/  MOV R7, RZ ;  /* 0x000000ff00077202 */ /* 0x000fca0000000f00 */
[----:B------:R-:W-:Y:S06]  /*0180*/  @!P1 BRA `(.L_x_1) ;  /* 0x0000000400249947 */ /* 0x000fec0003800000 */
[----:B------:R-:W-:Y:S01]  /*0190*/  LOP3.LUT R7, R2, 0xfffffff8, RZ, 0xc0, !PT ;  /* 0xfffffff802077812 */ /* 0x000fe200078ec0ff */
[C---:B------:R-:W-:Y:S01]  /*01a0*/  IMAD R10, R5.reuse, 0x3, R0 ;  /* 0x00000003050a7824 */ /* 0x040fe200078e0200 */
[C---:B------:R-:W-:Y:S01]  /*01b0*/  IADD3 R4, PT, PT, R5.reuse, UR4, R8 ;  /* 0x0000000405047c10 */ /* 0x040fe2000fffe008 */
[C-C-:B------:R-:W-:Y:S01]  /*01c0*/  IMAD R14, R5.reuse, 0x5, R0.reuse ;  /* 0x00000005050e7824 */ /* 0x140fe200078e0200 */
[CC--:B------:R-:W-:Y:S01]  /*01d0*/  LEA R8, R5.reuse, R0.reuse, 0x1 ;  /* 0x0000000005087211 */ /* 0x0c0fe200078e08ff */
[C-C-:B------:R-:W-:Y:S01]  /*01e0*/  IMAD R9, R5.reuse, 0x6, R0.reuse ;  /* 0x0000000605097824 */ /* 0x140fe200078e0200 */
[C---:B------:R-:W-:Y:S01]  /*01f0*/  LEA R12, R5.reuse, R0, 0x2 ;  /* 0x00000000050c7211 */ /* 0x040fe200078e10ff */
[----:B------:R-:W-:Y:S01]  /*0200*/  IMAD R11, R5, 0x7, R0 ;  /* 0x00000007050b7824 */ /* 0x000fe200078e0200 */
[----:B------:R-:W-:Y:S01]  /*0210*/  MOV R25, RZ ;  /* 0x000000ff00197202 */ /* 0x000fe20000000f00 */
[----:B------:R-:W-:Y:S01]  /*0220*/  IMAD R15, R3, R2, 0x3 ;  /* 0x00000003030f7424 */ /* 0x000fe200078e0202 */
[----:B------:R-:W-:-:S02]  /*0230*/  MOV R13, R0 ;  /* 0x00000000000d7202 */ /* 0x000fc40000000f00 */
[----:B------:R-:W-:-:S07]  /*0240*/  IADD3 R24, PT, PT, -R7, RZ, RZ ;  /* 0x000000ff07187210 */ /* 0x000fce0007ffe1ff */
.L_x_2:
[----:B------:R-:W0:Y:S01]  /*0250*/  LDC.64 R20, c[0x0][0x380] ;  /* 0x0000e000ff147b82 */ /* 0x000e220000000a00 */
[----:B------:R-:W-:-:S07]  /*0260*/  IADD3 R23, PT, PT, R15, -0x3, RZ ;  /* 0xfffffffd0f177810 */ /* 0x000fce0007ffe0ff */
[----:B------:R-:W1:Y:S01]  /*0270*/  LDC.64 R16, c[0x0][0x388] ;  /* 0x0000e200ff107b82 */ /* 0x000e620000000a00 */
[----:B0-----:R-:W-:-:S06]  /*0280*/  IMAD.WIDE.U32 R22, R23, 0x4, R20 ;  /* 0x0000000417167825 */ /* 0x001fcc00078e0014 */
[----:B------:R-:W2:Y:S01]  /*0290*/  LDG.E R22, desc[UR6][R22.64] ;  /* 0x0000000616167981 */ /* 0x000ea2000c1e1900 */
[----:B-1----:R-:W-:-:S06]  /*02a0*/  IMAD.WIDE.U32 R18, R13, 0x4, R16 ;  /* 0x000000040d127825 */ /* 0x002fcc00078e0010 */
[----:B------:R-:W2:Y:S01]  /*02b0*/  LDG.E R18, desc[UR6][R18.64] ;  /* 0x0000000612127981 */ /* 0x000ea2000c1e1900 */
[----:B------:R-:W-:Y:S01]  /*02c0*/  IADD3 R27, PT, PT, R15, -0x2, RZ ;  /* 0xfffffffe0f1b7810 */ /* 0x000fe20007ffe0ff */
[----:B------:R-:W-:-:S06]  /*02d0*/  IMAD.WIDE.U32 R28, R4, 0x4, R16 ;  /* 0x00000004041c7825 */ /* 0x000fcc00078e0010 */
[----:B------:R-:W3:Y:S01]  /*02e0*/  LDG.E R28, desc[UR6][R28.64] ;  /* 0x000000061c1c7981 */ /* 0x000ee2000c1e1900 */
[----:B--2---:R-:W-:Y:S01]  /*02f0*/  FFMA R25, R22, R18, R25 ;  /* 0x0000001216197223 */ /* 0x004fe20000000019 */
[----:B------:R-:W-:Y:S01]  /*0300*/  IMAD.WIDE.U32 R22, R27, 0x4, R20 ;  /* 0x000000041b167825 */ /* 0x000fe200078e0014 */
[----:B------:R-:W-:-:S05]  /*0310*/  IADD3 R27, PT, PT, R15, -0x1, RZ ;  /* 0xffffffff0f1b7810 */ /* 0x000fca0007ffe0ff */
[----:B------:R-:W-:Y:S01]  /*0320*/  IMAD.WIDE.U32 R26, R27, 0x4, R20 ;  /* 0x000000041b1a7825 */ /* 0x000fe200078e0014 */
[----:B------:R-:W3:Y:S04]  /*0330*/  LDG.E R22, desc[UR6][R22.64] ;  /* 0x0000000616167981 */ /* 0x000ee8000c1e1900 */
[----:B------:R0:W2:Y:S02]  /*0340*/  LDG.E R18, desc[UR6][R26.64] ;  /* 0x000000061a127981 */ /* 0x0000a4000c1e1900 */
[----:B0-----:R-:W-:-:S05]  /*0350*/  IMAD.WIDE.U32 R26, R8, 0x4, R16 ;  /* 0x00000004081a7825 */ /* 0x001fca00078e0010 */
[----:B------:R-:W2:Y:S01]  /*0360*/  LDG.E R19, desc[UR6][R26.64] ;  /* 0x000000061a137981 */ /* 0x000ea2000c1e1900 */
[----:B------:R-:W-:Y:S01]  /*0370*/  IADD3 R23, PT, PT, R15, 0x1, RZ ;  /* 0x000000010f177810 */ /* 0x000fe20007ffe0ff */
[----:B---3--:R-:W-:-:S04]  /*0380*/  FFMA R25, R22, R28, R25 ;  /* 0x0000001c16197223 */ /* 0x008fc80000000019 */
[----:B--2---:R-:W-:Y:S01]  /*0390*/  FFMA R25, R18, R19, R25 ;  /* 0x0000001312197223 */ /* 0x004fe20000000019 */
[----:B------:R-:W-:-:S05]  /*03a0*/  IMAD.WIDE.U32 R18, R15, 0x4, R20 ;  /* 0x000000040f127825 */ /* 0x000fca00078e0014 */
[----:B------:R0:W2:Y:S02]  /*03b0*/  LDG.E R28, desc[UR6][R18.64] ;  /* 0x00000006121c7981 */ /* 0x0000a4000c1e1900 */
[----:B0-----:R-:W-:-:S04]  /*03c0*/  IMAD.WIDE.U32 R18, R23, 0x4, R20 ;  /* 0x0000000417127825 */ /* 0x001fc800078e0014 */
[--C-:B------:R-:W-:Y:S02]  /*03d0*/  IMAD.WIDE.U32 R22, R10, 0x4, R16.reuse ;  /* 0x000000040a167825 */ /* 0x100fe400078e0010 */
[----:B------:R-:W3:Y:S04]  /*03e0*/  LDG.E R18, desc[UR6][R18.64] ;  /* 0x0000000612127981 */ /* 0x000ee8000c1e1900 */
[----:B------:R0:W2:Y:S02]  /*03f0*/  LDG.E R29, desc[UR6][R22.64] ;  /* 0x00000006161d7981 */ /* 0x0000a4000c1e1900 */
[----:B0-----:R-:W-:-:S05]  /*0400*/  IMAD.WIDE.U32 R22, R12, 0x4, R16 ;  /* 0x000000040c167825 */ /* 0x001fca00078e0010 */
[----:B------:R0:W3:Y:S01]  /*0410*/  LDG.E R26, desc[UR6][R22.64] ;  /* 0x00000006161a7981 */ /* 0x0000e2000c1e1900 */
[C---:B------:R-:W-:Y:S02]  /*0420*/  IADD3 R27, PT, PT, R15.reuse, 0x3, RZ ;  /* 0x000000030f1b7810 */ /* 0x040fe40007ffe0ff */
[C---:B0-----:R-:W-:Y:S01]  /*0430*/  IADD3 R23, PT, PT, R15.reuse, 0x4, RZ ;  /* 0x000000040f177810 */ /* 0x041fe20007ffe0ff */
[----:B--2---:R-:W-:Y:S01]  /*0440*/  FFMA R25, R28, R29, R25 ;  /* 0x0000001d1c197223 */ /* 0x004fe20000000019 */
[----:B------:R-:W-:-:S05]  /*0450*/  IADD3 R29, PT, PT, R15, 0x2, RZ ;  /* 0x000000020f1d7810 */ /* 0x000fca0007ffe0ff */
[----:B------:R-:W-:-:S06]  /*0460*/  IMAD.WIDE.U32 R28, R29, 0x4, R20 ;  /* 0x000000041d1c7825 */ /* 0x000fcc00078e0014 */
[----:B------:R-:W2:Y:S01]  /*0470*/  LDG.E R28, desc[UR6][R28.64] ;  /* 0x000000061c1c7981 */ /* 0x000ea2000c1e1900 */
[----:B---3--:R-:W-:Y:S01]  /*0480*/  FFMA R25, R18, R26, R25 ;  /* 0x0000001a12197223 */ /* 0x008fe20000000019 */
[----:B------:R-:W-:-:S04]  /*0490*/  IMAD.WIDE.U32 R18, R14, 0x4, R16 ;  /* 0x000000040e127825 */ /* 0x000fc800078e0010 */
[--C-:B------:R-:W-:Y:S02]  /*04a0*/  IMAD.WIDE.U32 R26, R27, 0x4, R20.reuse ;  /* 0x000000041b1a7825 */ /* 0x100fe400078e0014 */
[----:B------:R-:W2:Y:S02]  /*04b0*/  LDG.E R18, desc[UR6][R18.64] ;  /* 0x0000000612127981 */ /* 0x000ea4000c1e1900 */
[----:B------:R-:W-:Y:S02]  /*04c0*/  IMAD.WIDE.U32 R20, R23, 0x4, R20 ;  /* 0x0000000417147825 */ /* 0x000fe400078e0014 */
[----:B------:R-:W3:Y:S02]  /*04d0*/  LDG.E R26, desc[UR6][R26.64] ;  /* 0x000000061a1a7981 */ /* 0x000ee4000c1e1900 */
[--C-:B------:R-:W-:Y:S02]  /*04e0*/  IMAD.WIDE.U32 R22, R9, 0x4, R16.reuse ;  /* 0x0000000409167825 */ /* 0x100fe400078e0010 */
[----:B------:R-:W4:Y:S02]  /*04f0*/  LDG.E R20, desc[UR6][R20.64] ;  /* 0x0000000614147981 */ /* 0x000f24000c1e1900 */
[----:B------:R-:W-:-:S02]  /*0500*/  IMAD.WIDE.U32 R16, R11, 0x4, R16 ;  /* 0x000000040b107825 */ /* 0x000fc400078e0010 */
[----:B------:R-:W3:Y:S04]  /*0510*/  LDG.E R23, desc[UR6][R22.64] ;  /* 0x0000000616177981 */ /* 0x000ee8000c1e1900 */
[----:B------:R-:W4:Y:S01]  /*0520*/  LDG.E R16, desc[UR6][R16.64] ;  /* 0x0000000610107981 */ /* 0x000f22000c1e1900 */
[----:B------:R-:W-:-:S04]  /*0530*/  IADD3 R24, PT, PT, R24, 0x8, RZ ;  /* 0x0000000818187810 */ /* 0x000fc80007ffe0ff */
[----:B------:R-:W-:Y:S02]  /*0540*/  ISETP.NE.AND P1, PT, R24, RZ, PT ;  /* 0x000000ff1800720c */ /* 0x000fe40003f25270 */
[----:B------:R-:W-:Y:S02]  /*0550*/  IADD3 R15, PT, PT, R15, 0x8, RZ ;  /* 0x000000080f0f7810 */ /* 0x000fe40007ffe0ff */
[C---:B------:R-:W-:Y:S02]  /*0560*/  LEA R4, R5.reuse, R4, 0x3 ;  /* 0x0000000405047211 */ /* 0x040fe400078e18ff */
[C---:B------:R-:W-:Y:S02]  /*0570*/  LEA R8, R5.reuse, R8, 0x3 ;  /* 0x0000000805087211 */ /* 0x040fe400078e18ff */
[C---:B------:R-:W-:Y:S02]  /*0580*/  LEA R10, R5.reuse, R10, 0x3 ;  /* 0x0000000a050a7211 */ /* 0x040fe400078e18ff */
[----:B------:R-:W-:-:S02]  /*0590*/  LEA R12, R5, R12, 0x3 ;  /* 0x0000000c050c7211 */ /* 0x000fc400078e18ff */
[C---:B------:R-:W-:Y:S02]  /*05a0*/  LEA R14, R5.reuse, R14, 0x3 ;  /* 0x0000000e050e7211 */ /* 0x040fe400078e18ff */
[C---:B------:R-:W-:Y:S02]  /*05b0*/  LEA R9, R5.reuse, R9, 0x3 ;  /* 0x0000000905097211 */ /* 0x040fe400078e18ff */
[C---:B------:R-:W-:Y:S02]  /*05c0*/  LEA R11, R5.reuse, R11, 0x3 ;  /* 0x0000000b050b7211 */ /* 0x040fe400078e18ff */
[----:B------:R-:W-:Y:S01]  /*05d0*/  LEA R13, R5, R13, 0x3 ;  /* 0x0000000d050d7211 */ /* 0x000fe200078e18ff */
[----:B--2---:R-:W-:-:S04]  /*05e0*/  FFMA R25, R28, R18, R25 ;  /* 0x000000121c197223 */ /* 0x004fc80000000019 */
[----:B---3--:R-:W-:-:S04]  /*05f0*/  FFMA R25, R26, R23, R25 ;  /* 0x000000171a197223 */ /* 0x008fc80000000019 */
[----:B----4-:R-:W-:Y:S01]  /*0600*/  FFMA R25, R20, R16, R25 ;  /* 0x0000001014197223 */ /* 0x010fe20000000019 */
[----:B------:R-:W-:Y:S06]  /*0610*/  @P1 BRA `(.L_x_2) ;  /* 0xfffffffc000c1947 */ /* 0x000fec000383ffff */
.L_x_1:
[----:B------:R-:W-:Y:S05]  /*0620*/  @!P0 BRA `(.L_x_0) ;  /* 0x0000000400048947 */ /* 0x000fea0003800000 */
[----:B------:R-:W-:Y:S02]  /*0630*/  ISETP.GE.U32.AND P0, PT, R6, 0x4, PT ;  /* 0x000000040600780c */ /* 0x000fe40003f06070 */
[----:B------:R-:W-:-:S04]  /*0640*/  LOP3.LUT R24, R2, 0x3, RZ, 0xc0, !PT ;  /* 0x0000000302187812 */ /* 0x000fc800078ec0ff */
[----:B------:R-:W-:-:S07]  /*0650*/  ISETP.NE.AND P1, PT, R24, RZ, PT ;  /* 0x000000ff1800720c */ /* 0x000fce0003f25270 */
[----:B------:R-:W-:Y:S06]  /*0660*/  @!P0 BRA `(.L_x_3) ;  /* 0x00000000007c8947 */ /* 0x000fec0003800000 */
[----:B------:R-:W0:Y:S01]  /*0670*/  LDC.64 R8, c[0x0][0x388] ;  /* 0x0000e200ff087b82 */ /* 0x000e220000000a00 */
[----:B------:R-:W-:Y:S02]  /*0680*/  IMAD R13, R3, R2, R7 ;  /* 0x00000002030d7224 */ /* 0x000fe400078e0207 */
[----:B------:R-:W-:-:S03]  /*0690*/  IMAD R6, R7, R5, R0 ;  /* 0x0000000507067224 */ /* 0x000fc600078e0200 */
[C---:B------:R-:W-:Y:S02]  /*06a0*/  IADD3 R21, PT, PT, R13.reuse, 0x1, RZ ;  /* 0x000000010d157810 */ /* 0x040fe40007ffe0ff */
[----:B------:R-:W1:Y:S01]  /*06b0*/  LDC.64 R10, c[0x0][0x380] ;  /* 0x0000e000ff0a7b82 */ /* 0x000e620000000a00 */
[C---:B------:R-:W-:Y:S02]  /*06c0*/  IADD3 R15, PT, PT, R13.reuse, 0x2, RZ ;  /* 0x000000020d0f7810 */ /* 0x040fe40007ffe0ff */
[----:B------:R-:W-:Y:S01]  /*06d0*/  IADD3 R27, PT, PT, R13, 0x3, RZ ;  /* 0x000000030d1b7810 */ /* 0x000fe20007ffe0ff */
[C---:B0-----:R-:W-:Y:S01]  /*06e0*/  IMAD.WIDE.U32 R18, R6.reuse, 0x4, R8 ;  /* 0x0000000406127825 */ /* 0x041fe200078e0008 */
[----:B------:R-:W-:-:S04]  /*06f0*/  IADD3 R6, PT, PT, R6, R5, RZ ;  /* 0x0000000506067210 */ /* 0x000fc80007ffe0ff */
[CC--:B------:R-:W-:Y:S01]  /*0700*/  IADD3 R14, PT, PT, R6.reuse, R5.reuse, RZ ;  /* 0x00000005060e7210 */ /* 0x0c0fe20007ffe0ff */
[--C-:B-1----:R-:W-:Y:S01]  /*0710*/  IMAD.WIDE.U32 R22, R13, 0x4, R10.reuse ;  /* 0x000000040d167825 */ /* 0x102fe200078e000a */
[----:B------:R-:W2:Y:S03]  /*0720*/  LDG.E R18, desc[UR6][R18.64] ;  /* 0x0000000612127981 */ /* 0x000ea6000c1e1900 */
[----:B------:R-:W-:Y:S01]  /*0730*/  IMAD.WIDE.U32 R20, R21, 0x4, R10 ;  /* 0x0000000415147825 */ /* 0x000fe200078e000a */
[----:B------:R-:W2:Y:S03]  /*0740*/  LDG.E R4, desc[UR6][R22.64] ;  /* 0x0000000616047981 */ /* 0x000ea6000c1e1900 */
[----:B------:R-:W-:Y:S01]  /*0750*/  IMAD.WIDE.U32 R16, R6, 0x4, R8 ;  /* 0x0000000406107825 */ /* 0x000fe200078e0008 */
[----:B------:R-:W-:Y:S01]  /*0760*/  IADD3 R29, PT, PT, R14, R5, RZ ;  /* 0x000000050e1d7210 */ /* 0x000fe20007ffe0ff */
[----:B------:R-:W3:Y:S02]  /*0770*/  LDG.E R20, desc[UR6][R20.64] ;  /* 0x0000000614147981 */ /* 0x000ee4000c1e1900 */
[----:B------:R-:W-:-:S02]  /*0780*/  IMAD.WIDE.U32 R12, R15, 0x4, R10 ;  /* 0x000000040f0c7825 */ /* 0x000fc400078e000a */
[----:B------:R-:W3:Y:S02]  /*0790*/  LDG.E R17, desc[UR6][R16.64] ;  /* 0x0000000610117981 */ /* 0x000ee4000c1e1900 */
[----:B------:R-:W-:Y:S02]  /*07a0*/  IMAD.WIDE.U32 R14, R14, 0x4, R8 ;  /* 0x000000040e0e7825 */ /* 0x000fe400078e0008 */
[----:B------:R-:W4:Y:S02]  /*07b0*/  LDG.E R13, desc[UR6][R12.64] ;  /* 0x000000060c0d7981 */ /* 0x000f24000c1e1900 */
[----:B------:R-:W-:Y:S02]  /*07c0*/  IMAD.WIDE.U32 R10, R27, 0x4, R10 ;  /* 0x000000041b0a7825 */ /* 0x000fe400078e000a */
[----:B------:R-:W4:Y:S02]  /*07d0*/  LDG.E R14, desc[UR6][R14.64] ;  /* 0x000000060e0e7981 */ /* 0x000f24000c1e1900 */
[----:B------:R-:W-:-:S02]  /*07e0*/  IMAD.WIDE.U32 R8, R29, 0x4, R8 ;  /* 0x000000041d087825 */ /* 0x000fc400078e0008 */
[----:B------:R-:W5:Y:S04]  /*07f0*/  LDG.E R11, desc[UR6][R10.64] ;  /* 0x000000060a0b7981 */ /* 0x000f68000c1e1900 */
[----:B------:R-:W5:Y:S01]  /*0800*/  LDG.E R8, desc[UR6][R8.64] ;  /* 0x0000000608087981 */ /* 0x000f62000c1e1900 */
[----:B------:R-:W-:Y:S01]  /*0810*/  IADD3 R7, PT, PT, R7, 0x4, RZ ;  /* 0x0000000407077810 */ /* 0x000fe20007ffe0ff */
[----:B--2---:R-:W-:-:S04]  /*0820*/  FFMA R25, R4, R18, R25 ;  /* 0x0000001204197223 */ /* 0x004fc80000000019 */
[----:B---3--:R-:W-:-:S04]  /*0830*/  FFMA R20, R20, R17, R25 ;  /* 0x0000001114147223 */ /* 0x008fc80000000019 */
[----:B----4-:R-:W-:-:S04]  /*0840*/  FFMA R20, R13, R14, R20 ;  /* 0x0000000e0d147223 */ /* 0x010fc80000000014 */
[----:B-----5:R-:W-:-:S07]  /*0850*/  FFMA R25, R11, R8, R20 ;  /* 0x000000080b197223 */ /* 0x020fce0000000014 */
.L_x_3:
[----:B------:R-:W-:Y:S05]  /*0860*/  @!P1 BRA `(.L_x_0) ;  /* 0x0000000000749947 */ /* 0x000fea0003800000 */
[----:B------:R-:W0:Y:S01]  /*0870*/  LDC.64 R16, c[0x0][0x380] ;  /* 0x0000e000ff107b82 */ /* 0x000e220000000a00 */
[----:B------:R-:W-:Y:S02]  /*0880*/  ISETP.NE.AND P0, PT, R24, 0x1, PT ;  /* 0x000000011800780c */ /* 0x000fe40003f05270 */
[----:B------:R-:W-:-:S04]  /*0890*/  LOP3.LUT R4, R2, 0x1, RZ, 0xc0, !PT ;  /* 0x0000000102047812 */ /* 0x000fc800078ec0ff */
[----:B------:R-:W-:Y:S01]  /*08a0*/  ISETP.NE.U32.AND P1, PT, R4, 0x1, PT ;  /* 0x000000010400780c */ /* 0x000fe20003f25070 */
[----:B------:R-:W1:Y:S06]  /*08b0*/  LDC.64 R8, c[0x0][0x388] ;  /* 0x0000e200ff087b82 */ /* 0x000e6c0000000a00 */
[----:B------:R-:W-:Y:S02]  /*08c0*/  @P0 IMAD R15, R3, R2, R7 ;  /* 0x00000002030f0224 */ /* 0x000fe400078e0207 */
[----:B------:R-:W2:Y:S01]  /*08d0*/  LDC.64 R10, c[0x0][0x380] ;  /* 0x0000e000ff0a7b82 */ /* 0x000ea20000000a00 */
[C---:B------:R-:W-:Y:S01]  /*08e0*/  @P0 IMAD R14, R7.reuse, R5, R0 ;  /* 0x00000005070e0224 */ /* 0x040fe200078e0200 */
[----:B------:R-:W-:-:S02]  /*08f0*/  @P0 IADD3 R7, PT, PT, R7, 0x2, RZ ;  /* 0x0000000207070810 */ /* 0x000fc40007ffe0ff */
[C---:B------:R-:W-:Y:S02]  /*0900*/  @P0 IADD3 R21, PT, PT, R15.reuse, 0x1, RZ ;  /* 0x000000010f150810 */ /* 0x040fe40007ffe0ff */
[----:B------:R-:W-:Y:S02]  /*0910*/  @P0 IADD3 R23, PT, PT, R14, R5, RZ ;  /* 0x000000050e170210 */ /* 0x000fe40007ffe0ff */
[----:B------:R-:W3:Y:S01]  /*0920*/  LDC.64 R12, c[0x0][0x388] ;  /* 0x0000e200ff0c7b82 */ /* 0x000ee20000000a00 */
[----:B0-----:R-:W-:-:S04]  /*0930*/  @P0 IMAD.WIDE.U32 R18, R15, 0x4, R16 ;  /* 0x000000040f120825 */ /* 0x001fc800078e0010 */
[----:B------:R-:W-:Y:S01]  /*0940*/  @P0 IMAD.WIDE.U32 R16, R21, 0x4, R16 ;  /* 0x0000000415100825 */ /* 0x000fe200078e0010 */
[----:B------:R-:W4:Y:S03]  /*0950*/  @P0 LDG.E R4, desc[UR6][R18.64] ;  /* 0x0000000612040981 */ /* 0x000f26000c1e1900 */
[----:B-1----:R-:W-:Y:S02]  /*0960*/  @P0 IMAD.WIDE.U32 R14, R14, 0x4, R8 ;  /* 0x000000040e0e0825 */ /* 0x002fe400078e0008 */
[----:B------:R-:W5:Y:S02]  /*0970*/  @P0 LDG.E R17, desc[UR6][R16.64] ;  /* 0x0000000610110981 */ /* 0x000f64000c1e1900 */
[----:B------:R-:W-:Y:S02]  /*0980*/  @!P1 IMAD R21, R3, R2, R7 ;  /* 0x0000000203159224 */ /* 0x000fe400078e0207 */
[----:B------:R-:W-:Y:S01]  /*0990*/  @P0 IMAD.WIDE.U32 R8, R23, 0x4, R8 ;  /* 0x0000000417080825 */ /* 0x000fe200078e0008 */
[----:B------:R-:W4:Y:S03]  /*09a0*/  @P0 LDG.E R14, desc[UR6][R14.64] ;  /* 0x000000060e0e0981 */ /* 0x000f26000c1e1900 */
[----:B------:R-:W-:-:S02]  /*09b0*/  @!P1 IMAD R7, R7, R5, R0 ;  /* 0x0000000507079224 */ /* 0x000fc400078e0200 */
[----:B--2---:R-:W-:Y:S01]  /*09c0*/  @!P1 IMAD.WIDE.U32 R10, R21, 0x4, R10 ;  /* 0x00000004150a9825 */ /* 0x004fe200078e000a */
[----:B------:R-:W5:Y:S03]  /*09d0*/  @P0 LDG.E R8, desc[UR6][R8.64] ;  /* 0x0000000608080981 */ /* 0x000f66000c1e1900 */
[----:B---3--:R-:W-:Y:S02]  /*09e0*/  @!P1 IMAD.WIDE.U32 R12, R7, 0x4, R12 ;  /* 0x00000004070c9825 */ /* 0x008fe400078e000c */
[----:B------:R-:W2:Y:S04]  /*09f0*/  @!P1 LDG.E R10, desc[UR6][R10.64] ;  /* 0x000000060a0a9981 */ /* 0x000ea8000c1e1900 */
[----:B------:R-:W2:Y:S01]  /*0a00*/  @!P1 LDG.E R12, desc[UR6][R12.64] ;  /* 0x000000060c0c9981 */ /* 0x000ea2000c1e1900 */
[----:B----4-:R-:W-:-:S04]  /*0a10*/  @P0 FFMA R4, R4, R14, R25 ;  /* 0x0000000e04040223 */ /* 0x010fc80000000019 */
[----:B-----5:R-:W-:-:S04]  /*0a20*/  @P0 FFMA R25, R17, R8, R4 ;  /* 0x0000000811190223 */ /* 0x020fc80000000004 */
[----:B--2---:R-:W-:-:S07]  /*0a30*/  @!P1 FFMA R25, R10, R12, R25 ;  /* 0x0000000c0a199223 */ /* 0x004fce0000000019 */
.L_x_0:
[----:B------:R-:W0:Y:S01]  /*0a40*/  LDC.64 R6, c[0x0][0x390] ;  /* 0x0000e400ff067b82 */ /* 0x000e220000000a00 */
[----:B------:R-:W-:-:S04]  /*0a50*/  IMAD R3, R3, R5, R0 ;  /* 0x0000000503037224 */ /* 0x000fc800078e0200 */
[----:B0-----:R-:W-:-:S05]  /*0a60*/  IMAD.WIDE.U32 R2, R3, 0x4, R6 ;  /* 0x0000000403027825 */ /* 0x001fca00078e0006 */
[----:B------:R-:W-:Y:S01]  /*0a70*/  STG.E desc[UR6][R2.64], R25 ;  /* 0x0000001902007986 */ /* 0x000fe2000c101906 */
[----:B------:R-:W-:Y:S05]  /*0a80*/  EXIT ;  /* 0x000000000000794d */ /* 0x000fea0003800000 */
.L_x_4:
[----:B------:R-:W-:-:S00]  /*0a90*/  BRA `(.L_x_4) ;  /* 0xfffffffc00fc7947 */ /* 0x000fc0000383ffff */
[----:B------:R-:W-:-:S00]  /*0aa0*/  NOP ;  /* 0x0000000000007918 */ /* 0x000fc00000000000 */
        /* <DEDUP_REMOVED lines=13> */
.L_x_5:


//--------------------- .nv.shared.reserved.0     --------------------------
	.section	.nv.shared.reserved.0,"aw",@nobits
	.weak		__nv_reservedSMEM_offset_0_alias
	.size		__nv_reservedSMEM_offset_0_alias, 0, 64
	.other		__nv_reservedSMEM_offset_0_alias,@"STO_CUDA_RESERVED_SHARED STV_DEFAULT"
__nv_reservedSMEM_offset_0_alias:
	.zero		0
	.zero		64


//--------------------- .nv.constant0._Z17navie_gemm_kernelPKfS0_Pfjjj --------------------------
	.section	.nv.constant0._Z17navie_gemm_kernelPKfS0_Pfjjj,"a",@progbits
	.sectionflags	@""
	.align	4
.nv.constant0._Z17navie_gemm_kernelPKfS0_Pfjjj:
	.zero		932


//--------------------- SYMBOLS --------------------------

	.type		.nv.reservedSmem.offset0,@object
	.size		.nv.reservedSmem.offset0,0x4
